//
// Generated by NVIDIA NVVM Compiler
//
// Compiler Build ID: CL-36424714
// Cuda compilation tools, release 13.0, V13.0.88
// Based on NVVM 20.0.0
//

.version 9.0
.target sm_100
.address_size 64

	// .globl	multiply

.visible .entry multiply(
	.param .u64 .ptr .align 1 multiply_param_0,
	.param .u64 .ptr .align 1 multiply_param_1,
	.param .u64 .ptr .align 1 multiply_param_2,
	.param .u32 multiply_param_3,
	.param .u32 multiply_param_4
)
{
	.reg .pred 	%p<4>;
	.reg .b32 	%r<12>;
	.reg .b32 	%f<10>;
	.reg .b64 	%rd<16>;

	ld.param.u64 	%rd2, [multiply_param_0];
	ld.param.u64 	%rd3, [multiply_param_1];
	ld.param.u64 	%rd4, [multiply_param_2];
	ld.param.s32 	%rd5, [multiply_param_3];
	ld.param.u32 	%r3, [multiply_param_4];
	mov.u32 	%r4, %ctaid.x;
	mov.u32 	%r5, %ntid.x;
	mov.u32 	%r6, %tid.x;
	mad.lo.s32 	%r7, %r4, %r5, %r6;
	cvt.u64.u32 	%rd1, %r7;
	mov.u32 	%r8, %ctaid.y;
	mov.u32 	%r9, %ntid.y;
	mov.u32 	%r10, %tid.y;
	mad.lo.s32 	%r11, %r8, %r9, %r10;
	setp.ge.s64 	%p1, %rd1, %rd5;
	setp.ge.s32 	%p2, %r11, %r3;
	or.pred  	%p3, %p1, %p2;
	@%p3 bra 	$L__BB0_2;
	cvta.to.global.u64 	%rd6, %rd2;
	cvta.to.global.u64 	%rd7, %rd3;
	cvta.to.global.u64 	%rd8, %rd4;
	cvt.u64.u32 	%rd9, %r11;
	cvt.u64.u32 	%rd10, %r3;
	mad.lo.s64 	%rd11, %rd10, %rd1, %rd9;
	shl.b64 	%rd12, %rd11, 3;
	add.s64 	%rd13, %rd6, %rd12;
	ld.global.f32 	%f1, [%rd13];
	ld.global.f32 	%f2, [%rd13+4];
	add.s64 	%rd14, %rd7, %rd12;
	ld.global.f32 	%f3, [%rd14];
	ld.global.f32 	%f4, [%rd14+4];
	mul.f32 	%f5, %f1, %f3;
	mul.f32 	%f6, %f2, %f4;
	sub.f32 	%f7, %f5, %f6;
	add.s64 	%rd15, %rd8, %rd12;
	st.global.f32 	[%rd15], %f7;
	mul.f32 	%f8, %f1, %f4;
	fma.rn.f32 	%f9, %f2, %f3, %f8;
	st.global.f32 	[%rd15+4], %f9;
$L__BB0_2:
	ret;

}


// ===== COMPILED SASS (sm_100) =====

	.target	sm_100

	.elftype	@"ET_EXEC"


//--------------------- .note.nv.tkinfo           --------------------------
	.section	.note.nv.tkinfo,"",@"SHT_NOTE"
	.sectionflags	@"SHF_NOTE_NV_TKINFO"
	.tkinfo
        /*0018*/ 	.word	0x00000002
        /*0030*/ 	.string	""
        /*0030*/ 	.string	"ptxas"
        /*0030*/ 	.string	"Cuda compilation tools, release 13.0, V13.0.88"
        /*0030*/ 	.string	"Build cuda_13.0.r13.0/compiler.36424714_0"
        /*0030*/ 	.string	"-arch sm_100 -m 64 "



//--------------------- .note.nv.cuinfo           --------------------------
	.section	.note.nv.cuinfo,"",@"SHT_NOTE"
	.sectionflags	@"SHF_NOTE_NV_CUINFO"
        /*0018*/ 	.short	0x0002
        /*001a*/ 	.short	0x0064
        /*001c*/ 	.short	0x0082
	.zero		2


//--------------------- .nv.info                  --------------------------
	.section	.nv.info,"",@"SHT_CUDA_INFO"
	.align	4


	//----- nvinfo : EIATTR_REGCOUNT
	.align		4
        /*0000*/ 	.byte	0x04, 0x2f
        /*0002*/ 	.short	(.L_1 - .L_0)
	.align		4
.L_0:
        /*0004*/ 	.word	index@(multiply)
        /*0008*/ 	.word	0x00000010


	//----- nvinfo : EIATTR_FRAME_SIZE
	.align		4
.L_1:
        /*000c*/ 	.byte	0x04, 0x11
        /*000e*/ 	.short	(.L_3 - .L_2)
	.align		4
.L_2:
        /*0010*/ 	.word	index@(multiply)
        /*0014*/ 	.word	0x00000000


	//----- nvinfo : EIATTR_MIN_STACK_SIZE
	.align		4
.L_3:
        /*0018*/ 	.byte	0x04, 0x12
        /*001a*/ 	.short	(.L_5 - .L_4)
	.align		4
.L_4:
        /*001c*/ 	.word	index@(multiply)
        /*0020*/ 	.word	0x00000000
.L_5:


//--------------------- .nv.compat                --------------------------
	.section	.nv.compat,"",@"SHT_CUDA_COMPAT_INFO"
	.align	4
        /*0000*/ 	.byte	0x02, 0x09, 0x00, 0x00, 0x02, 0x02, 0x01, 0x00, 0x02, 0x05, 0x05, 0x00, 0x03, 0x07, 0x01, 0x01
        /*0010*/ 	.byte	0x02, 0x03, 0x00, 0x00, 0x02, 0x06, 0x01, 0x00, 0x04, 0x0b, 0x08, 0x00, 0x09, 0x00, 0x00, 0x00
        /*0020*/ 	.byte	0x00, 0x00, 0x00, 0x00


//--------------------- .nv.info.multiply         --------------------------
	.section	.nv.info.multiply,"",@"SHT_CUDA_INFO"
	.sectionflags	@""
	.align	4


	//----- nvinfo : EIATTR_CUDA_API_VERSION
	.align		4
        /*0000*/ 	.byte	0x04, 0x37
        /*0002*/ 	.short	(.L_7 - .L_6)
.L_6:
        /*0004*/ 	.word	0x00000082


	//----- nvinfo : EIATTR_KPARAM_INFO
	.align		4
.L_7:
        /*0008*/ 	.byte	0x04, 0x17
        /*000a*/ 	.short	(.L_9 - .L_8)
.L_8:
        /*000c*/ 	.word	0x00000000
        /*0010*/ 	.short	0x0004
        /*0012*/ 	.short	0x001c
        /*0014*/ 	.byte	0x00, 0xf0, 0x11, 0x00


	//----- nvinfo : EIATTR_KPARAM_INFO
	.align		4
.L_9:
        /*0018*/ 	.byte	0x04, 0x17
        /*001a*/ 	.short	(.L_11 - .L_10)
.L_10:
        /*001c*/ 	.word	0x00000000
        /*0020*/ 	.short	0x0003
        /*0022*/ 	.short	0x0018
        /*0024*/ 	.byte	0x00, 0xf0, 0x11, 0x00


	//----- nvinfo : EIATTR_KPARAM_INFO
	.align		4
.L_11:
        /*0028*/ 	.byte	0x04, 0x17
        /*002a*/ 	.short	(.L_13 - .L_12)
.L_12:
        /*002c*/ 	.word	0x00000000
        /*0030*/ 	.short	0x0002
        /*0032*/ 	.short	0x0010
        /*0034*/ 	.byte	0x00, 0xf5, 0x21, 0x00


	//----- nvinfo : EIATTR_KPARAM_INFO
	.align		4
.L_13:
        /*0038*/ 	.byte	0x04, 0x17
        /*003a*/ 	.short	(.L_15 - .L_14)
.L_14:
        /*003c*/ 	.word	0x00000000
        /*0040*/ 	.short	0x0001
        /*0042*/ 	.short	0x0008
        /*0044*/ 	.byte	0x00, 0xf5, 0x21, 0x00


	//----- nvinfo : EIATTR_KPARAM_INFO
	.align		4
.L_15:
        /*0048*/ 	.byte	0x04, 0x17
        /*004a*/ 	.short	(.L_17 - .L_16)
.L_16:
        /*004c*/ 	.word	0x00000000
        /*0050*/ 	.short	0x0000
        /*0052*/ 	.short	0x0000
        /*0054*/ 	.byte	0x00, 0xf5, 0x21, 0x00


	//----- nvinfo : EIATTR_SPARSE_MMA_MASK
	.align		4
.L_17:
        /*0058*/ 	.byte	0x03, 0x50
        /*005a*/ 	.short	0x0000


	//----- nvinfo : EIATTR_MAXREG_COUNT
	.align		4
        /*005c*/ 	.byte	0x03, 0x1b
        /*005e*/ 	.short	0x00ff


	//----- nvinfo : EIATTR_MERCURY_ISA_VERSION
	.align		4
        /*0060*/ 	.byte	0x03, 0x5f
        /*0062*/ 	.short	0x0101


	//----- nvinfo : EIATTR_VRC_CTA_INIT_COUNT
	.align		4
        /*0064*/ 	.byte	0x02, 0x4a
	.zero		1
	.zero		1


	//----- nvinfo : EIATTR_EXIT_INSTR_OFFSETS
	.align		4
        /*0068*/ 	.byte	0x04, 0x1c
        /*006a*/ 	.short	(.L_19 - .L_18)


	//   ....[0]....
.L_18:
        /*006c*/ 	.word	0x000000e0


	//   ....[1]....
        /*0070*/ 	.word	0x00000280


	//----- nvinfo : EIATTR_CBANK_PARAM_SIZE
	.align		4
.L_19:
        /*0074*/ 	.byte	0x03, 0x19
        /*0076*/ 	.short	0x0020


	//----- nvinfo : EIATTR_PARAM_CBANK
	.align		4
        /*0078*/ 	.byte	0x04, 0x0a
        /*007a*/ 	.short	(.L_21 - .L_20)
	.align		4
.L_20:
        /*007c*/ 	.word	index@(.nv.constant0.multiply)
        /*0080*/ 	.short	0x0380
        /*0082*/ 	.short	0x0020


	//----- nvinfo : EIATTR_SW_WAR
	.align		4
.L_21:
        /*0084*/ 	.byte	0x04, 0x36
        /*0086*/ 	.short	(.L_23 - .L_22)
.L_22:
        /*0088*/ 	.word	0x00000008
.L_23:


//--------------------- .nv.callgraph             --------------------------
	.section	.nv.callgraph,"",@"SHT_CUDA_CALLGRAPH"
	.align	4
	.sectionentsize	8
	.align		4
        /*0000*/ 	.word	0x00000000
	.align		4
        /*0004*/ 	.word	0xffffffff
	.align		4
        /*0008*/ 	.word	0x00000000
	.align		4
        /*000c*/ 	.word	0xfffffffe
	.align		4
        /*0010*/ 	.word	0x00000000
	.align		4
        /*0014*/ 	.word	0xfffffffd
	.align		4
        /*0018*/ 	.word	0x00000000
	.align		4
        /*001c*/ 	.word	0xfffffffc


//--------------------- .text.multiply            --------------------------
	.section	.text.multiply,"ax",@progbits
	.align	128
        .global         multiply
        .type           multiply,@function
        .size           multiply,(.L_x_1 - multiply)
        .other          multiply,@"STO_CUDA_ENTRY STV_DEFAULT"
multiply:
.text.multiply:
[----:B------:R-:W-:Y:S01]  /*0000*/  LDC R1, c[0x0][0x37c] ;  /* 0x0000df00ff017b82 */ /* 0x000fe20000000800 */
[----:B------:R-:W0:Y:S07]  /*0010*/  S2R R0, SR_TID.X ;  /* 0x0000000000007919 */ /* 0x000e2e0000002100 */
[----:B------:R-:W0:Y:S01]  /*0020*/  LDC R5, c[0x0][0x360] ;  /* 0x0000d800ff057b82 */ /* 0x000e220000000800 */
[----:B------:R-:W1:Y:S01]  /*0030*/  LDCU.64 UR8, c[0x0][0x398] ;  /* 0x00007300ff0877ac */ /* 0x000e620008000a00 */
[----:B------:R-:W2:Y:S06]  /*0040*/  S2R R3, SR_TID.Y ;  /* 0x0000000000037919 */ /* 0x000eac0000002200 */
[----:B------:R-:W0:Y:S08]  /*0050*/  S2UR UR4, SR_CTAID.X ;  /* 0x00000000000479c3 */ /* 0x000e300000002500 */
[----:B------:R-:W2:Y:S08]  /*0060*/  S2UR UR5, SR_CTAID.Y ;  /* 0x00000000000579c3 */ /* 0x000eb00000002600 */
[----:B------:R-:W2:Y:S01]  /*0070*/  LDC R2, c[0x0][0x364] ;  /* 0x0000d900ff027b82 */ /* 0x000ea20000000800 */
[----:B0-----:R-:W-:Y:S01]  /*0080*/  IMAD R5, R5, UR4, R0 ;  /* 0x0000000405057c24 */ /* 0x001fe2000f8e0200 */
[----:B-1----:R-:W-:-:S04]  /*0090*/  USHF.R.S32.HI UR4, URZ, 0x1f, UR8 ;  /* 0x0000001fff047899 */ /* 0x002fc80008011408 */
[----:B------:R-:W-:Y:S01]  /*00a0*/  ISETP.GE.U32.AND P1, PT, R5, UR8, PT ;  /* 0x0000000805007c0c */ /* 0x000fe2000bf26070 */
[----:B--2---:R-:W-:-:S05]  /*00b0*/  IMAD R2, R2, UR5, R3 ;  /* 0x0000000502027c24 */ /* 0x004fca000f8e0203 */
[----:B------:R-:W-:-:S04]  /*00c0*/  ISETP.GE.AND P0, PT, R2, UR9, PT ;  /* 0x0000000902007c0c */ /* 0x000fc8000bf06270 */
[----:B------:R-:W-:-:S13]  /*00d0*/  ISETP.GE.OR.EX P0, PT, RZ, UR4, P0, P1 ;  /* 0x00000004ff007c0c */ /* 0x000fda0008706710 */
[----:B------:R-:W-:Y:S05]  /*00e0*/  @P0 EXIT ;  /* 0x000000000000094d */ /* 0x000fea0003800000 */
[----:B------:R-:W0:Y:S01]  /*00f0*/  LDCU.128 UR12, c[0x0][0x380] ;  /* 0x00007000ff0c77ac */ /* 0x000e220008000c00 */
[----:B------:R-:W-:Y:S01]  /*0100*/  IMAD.MOV.U32 R3, RZ, RZ, RZ ;  /* 0x000000ffff037224 */ /* 0x000fe200078e00ff */
[----:B------:R-:W1:Y:S01]  /*0110*/  LDCU.64 UR6, c[0x0][0x358] ;  /* 0x00006b00ff0677ac */ /* 0x000e620008000a00 */
[----:B------:R-:W-:Y:S01]  /*0120*/  IMAD.WIDE.U32 R2, R5, UR9, R2 ;  /* 0x0000000905027c25 */ /* 0x000fe2000f8e0002 */
[----:B------:R-:W-:-:S03]  /*0130*/  UMOV UR4, URZ ;  /* 0x000000ff00047c82 */ /* 0x000fc60008000000 */
[C---:B------:R-:W-:Y:S02]  /*0140*/  IMAD.SHL.U32 R6, R2.reuse, 0x8, RZ ;  /* 0x0000000802067824 */ /* 0x040fe400078e00ff */
[----:B------:R-:W-:Y:S01]  /*0150*/  VIADD R3, R3, UR4 ;  /* 0x0000000403037c36 */ /* 0x000fe20008000000 */
[----:B------:R-:W2:Y:S04]  /*0160*/  LDCU.64 UR4, c[0x0][0x390] ;  /* 0x00007200ff0477ac */ /* 0x000ea80008000a00 */
[----:B------:R-:W-:Y:S02]  /*0170*/  SHF.L.U64.HI R10, R2, 0x3, R3 ;  /* 0x00000003020a7819 */ /* 0x000fe40000010203 */
[C---:B0-----:R-:W-:Y:S02]  /*0180*/  IADD3 R2, P0, PT, R6.reuse, UR12, RZ ;  /* 0x0000000c06027c10 */ /* 0x041fe4000ff1e0ff */
[----:B------:R-:W-:-:S02]  /*0190*/  IADD3 R4, P1, PT, R6, UR14, RZ ;  /* 0x0000000e06047c10 */ /* 0x000fc4000ff3e0ff */
[C---:B------:R-:W-:Y:S02]  /*01a0*/  IADD3.X R3, PT, PT, R10.reuse, UR13, RZ, P0, !PT ;  /* 0x0000000d0a037c10 */ /* 0x040fe400087fe4ff */
[----:B------:R-:W-:-:S03]  /*01b0*/  IADD3.X R5, PT, PT, R10, UR15, RZ, P1, !PT ;  /* 0x0000000f0a057c10 */ /* 0x000fc60008ffe4ff */
[----:B-1----:R-:W3:Y:S04]  /*01c0*/  LDG.E R8, desc[UR6][R2.64+0x4] ;  /* 0x0000040602087981 */ /* 0x002ee8000c1e1900 */
[----:B------:R-:W3:Y:S04]  /*01d0*/  LDG.E R7, desc[UR6][R4.64+0x4] ;  /* 0x0000040604077981 */ /* 0x000ee8000c1e1900 */
[----:B------:R-:W4:Y:S04]  /*01e0*/  LDG.E R0, desc[UR6][R2.64] ;  /* 0x0000000602007981 */ /* 0x000f28000c1e1900 */
[----:B------:R-:W5:Y:S01]  /*01f0*/  LDG.E R9, desc[UR6][R4.64] ;  /* 0x0000000604097981 */ /* 0x000f62000c1e1900 */
[----:B--2---:R-:W-:Y:S01]  /*0200*/  IADD3 R6, P0, PT, R6, UR4, RZ ;  /* 0x0000000406067c10 */ /* 0x004fe2000ff1e0ff */
[-C--:B---3--:R-:W-:Y:S01]  /*0210*/  FMUL R11, R8, R7.reuse ;  /* 0x00000007080b7220 */ /* 0x088fe20000400000 */
[----:B----4-:R-:W-:-:S02]  /*0220*/  FMUL R13, R0, R7 ;  /* 0x00000007000d7220 */ /* 0x010fc40000400000 */
[----:B------:R-:W-:Y:S01]  /*0230*/  IADD3.X R7, PT, PT, R10, UR5, RZ, P0, !PT ;  /* 0x000000050a077c10 */ /* 0x000fe200087fe4ff */
[-C--:B-----5:R-:W-:Y:S01]  /*0240*/  FFMA R11, R0, R9.reuse, -R11 ;  /* 0x00000009000b7223 */ /* 0x0a0fe2000000080b */
[----:B------:R-:W-:-:S04]  /*0250*/  FFMA R13, R8, R9, R13 ;  /* 0x00000009080d7223 */ /* 0x000fc8000000000d */
[----:B------:R-:W-:Y:S04]  /*0260*/  STG.E desc[UR6][R6.64], R11 ;  /* 0x0000000b06007986 */ /* 0x000fe8000c101906 */
[----:B------:R-:W-:Y:S01]  /*0270*/  STG.E desc[UR6][R6.64+0x4], R13 ;  /* 0x0000040d06007986 */ /* 0x000fe2000c101906 */
[----:B------:R-:W-:Y:S05]  /*0280*/  EXIT ;  /* 0x000000000000794d */ /* 0x000fea0003800000 */
.L_x_0:
[----:B------:R-:W-:-:S00]  /*0290*/  BRA `(.L_x_0) ;  /* 0xfffffffc00fc7947 */ /* 0x000fc0000383ffff */
[----:B------:R-:W-:-:S00]  /*02a0*/  NOP ;  /* 0x0000000000007918 */ /* 0x000fc00000000000 */
        /* <DEDUP_REMOVED lines=13> */
.L_x_1:


//--------------------- .nv.shared.reserved.0     --------------------------
	.section	.nv.shared.reserved.0,"aw",@nobits
	.weak		__nv_reservedSMEM_offset_0_alias
	.size		__nv_reservedSMEM_offset_0_alias, 0, 64
	.other		__nv_reservedSMEM_offset_0_alias,@"STO_CUDA_RESERVED_SHARED STV_DEFAULT"
__nv_reservedSMEM_offset_0_alias:
	.zero		0
	.zero		64


//--------------------- .nv.constant0.multiply    --------------------------
	.section	.nv.constant0.multiply,"a",@progbits
	.sectionflags	@""
	.align	4
.nv.constant0.multiply:
	.zero		928


//--------------------- SYMBOLS --------------------------

	.type		.nv.reservedSmem.offset0,@object
	.size		.nv.reservedSmem.offset0,0x4
